	.headerflags	@"EF_CUDA_TEXMODE_UNIFIED EF_CUDA_64BIT_ADDRESS EF_CUDA_ACCELERATORS EF_CUDA_SM90 EF_CUDA_VIRTUAL_SM(EF_CUDA_SM90)"
	.elftype	@"ET_EXEC"


//--------------------- .nv.info                  --------------------------
	.section	.nv.info,"",@"SHT_CUDA_INFO"
	.align	4


	//----- nvinfo : EIATTR_REGCOUNT
	.align		4
        /*0000*/ 	.byte	0x04, 0x2f
        /*0002*/ 	.short	(.L_1 - .L_0)
	.align		4
.L_0:
        /*0004*/ 	.word	index@(triton_poi_fused_cat_14)
        /*0008*/ 	.word	0x00000019


	//----- nvinfo : EIATTR_MIN_STACK_SIZE
	.align		4
.L_1:
        /*000c*/ 	.byte	0x04, 0x12
        /*000e*/ 	.short	(.L_3 - .L_2)
	.align		4
.L_2:
        /*0010*/ 	.word	index@(triton_poi_fused_cat_14)
        /*0014*/ 	.word	0x00000000


	//----- nvinfo : EIATTR_FRAME_SIZE
	.align		4
.L_3:
        /*0018*/ 	.byte	0x04, 0x11
        /*001a*/ 	.short	(.L_5 - .L_4)
	.align		4
.L_4:
        /*001c*/ 	.word	index@(triton_poi_fused_cat_14)
        /*0020*/ 	.word	0x00000000


	//----- nvinfo : EIATTR_MIN_STACK_SIZE
	.align		4
.L_5:
        /*0024*/ 	.byte	0x04, 0x12
        /*0026*/ 	.short	(.L_7 - .L_6)
	.align		4
.L_6:
        /*0028*/ 	.word	index@(triton_poi_fused_cat_14)
        /*002c*/ 	.word	0x00000000
.L_7:


//--------------------- .nv.info.triton_poi_fused_cat_14 --------------------------
	.section	.nv.info.triton_poi_fused_cat_14,"",@"SHT_CUDA_INFO"
	.sectionflags	@""
	.align	4


	//----- nvinfo : EIATTR_CUDA_API_VERSION
	.align		4
        /*0000*/ 	.byte	0x04, 0x37
        /*0002*/ 	.short	(.L_9 - .L_8)
.L_8:
        /*0004*/ 	.word	0x0000007c


	//----- nvinfo : EIATTR_KPARAM_INFO
	.align		4
.L_9:
        /*0008*/ 	.byte	0x04, 0x17
        /*000a*/ 	.short	(.L_11 - .L_10)
.L_10:
        /*000c*/ 	.word	0x00000000
        /*0010*/ 	.short	0x0009
        /*0012*/ 	.short	0x0048
        /*0014*/ 	.byte	0x00, 0xf0, 0x11, 0x00


	//----- nvinfo : EIATTR_KPARAM_INFO
	.align		4
.L_11:
        /*0018*/ 	.byte	0x04, 0x17
        /*001a*/ 	.short	(.L_13 - .L_12)
.L_12:
        /*001c*/ 	.word	0x00000000
        /*0020*/ 	.short	0x0008
        /*0022*/ 	.short	0x0040
        /*0024*/ 	.byte	0x00, 0xf4, 0x21, 0x00


	//----- nvinfo : EIATTR_KPARAM_INFO
	.align		4
.L_13:
        /*0028*/ 	.byte	0x04, 0x17
        /*002a*/ 	.short	(.L_15 - .L_14)
.L_14:
        /*002c*/ 	.word	0x00000000
        /*0030*/ 	.short	0x0007
        /*0032*/ 	.short	0x0038
        /*0034*/ 	.byte	0x00, 0xf4, 0x21, 0x00


	//----- nvinfo : EIATTR_KPARAM_INFO
	.align		4
.L_15:
        /*0038*/ 	.byte	0x04, 0x17
        /*003a*/ 	.short	(.L_17 - .L_16)
.L_16:
        /*003c*/ 	.word	0x00000000
        /*0040*/ 	.short	0x0006
        /*0042*/ 	.short	0x0030
        /*0044*/ 	.byte	0x00, 0xf4, 0x21, 0x00


	//----- nvinfo : EIATTR_KPARAM_INFO
	.align		4
.L_17:
        /*0048*/ 	.byte	0x04, 0x17
        /*004a*/ 	.short	(.L_19 - .L_18)
.L_18:
        /*004c*/ 	.word	0x00000000
        /*0050*/ 	.short	0x0005
        /*0052*/ 	.short	0x0028
        /*0054*/ 	.byte	0x00, 0xf4, 0x21, 0x00


	//----- nvinfo : EIATTR_KPARAM_INFO
	.align		4
.L_19:
        /*0058*/ 	.byte	0x04, 0x17
        /*005a*/ 	.short	(.L_21 - .L_20)
.L_20:
        /*005c*/ 	.word	0x00000000
        /*0060*/ 	.short	0x0004
        /*0062*/ 	.short	0x0020
        /*0064*/ 	.byte	0x00, 0xf4, 0x21, 0x00


	//----- nvinfo : EIATTR_KPARAM_INFO
	.align		4
.L_21:
        /*0068*/ 	.byte	0x04, 0x17
        /*006a*/ 	.short	(.L_23 - .L_22)
.L_22:
        /*006c*/ 	.word	0x00000000
        /*0070*/ 	.short	0x0003
        /*0072*/ 	.short	0x0018
        /*0074*/ 	.byte	0x00, 0xf4, 0x21, 0x00


	//----- nvinfo : EIATTR_KPARAM_INFO
	.align		4
.L_23:
        /*0078*/ 	.byte	0x04, 0x17
        /*007a*/ 	.short	(.L_25 - .L_24)
.L_24:
        /*007c*/ 	.word	0x00000000
        /*0080*/ 	.short	0x0002
        /*0082*/ 	.short	0x0010
        /*0084*/ 	.byte	0x00, 0xf4, 0x21, 0x00


	//----- nvinfo : EIATTR_KPARAM_INFO
	.align		4
.L_25:
        /*0088*/ 	.byte	0x04, 0x17
        /*008a*/ 	.short	(.L_27 - .L_26)
.L_26:
        /*008c*/ 	.word	0x00000000
        /*0090*/ 	.short	0x0001
        /*0092*/ 	.short	0x0008
        /*0094*/ 	.byte	0x00, 0xf4, 0x21, 0x00


	//----- nvinfo : EIATTR_KPARAM_INFO
	.align		4
.L_27:
        /*0098*/ 	.byte	0x04, 0x17
        /*009a*/ 	.short	(.L_29 - .L_28)
.L_28:
        /*009c*/ 	.word	0x00000000
        /*00a0*/ 	.short	0x0000
        /*00a2*/ 	.short	0x0000
        /*00a4*/ 	.byte	0x00, 0xf4, 0x21, 0x00


	//----- nvinfo : EIATTR_SPARSE_MMA_MASK
	.align		4
.L_29:
        /*00a8*/ 	.byte	0x03, 0x50
        /*00aa*/ 	.short	0x0000


	//----- nvinfo : EIATTR_MAXREG_COUNT
	.align		4
        /*00ac*/ 	.byte	0x03, 0x1b
        /*00ae*/ 	.short	0x00ff


	//----- nvinfo : EIATTR_EXIT_INSTR_OFFSETS
	.align		4
        /*00b0*/ 	.byte	0x04, 0x1c
        /*00b2*/ 	.short	(.L_31 - .L_30)


	//   ....[0]....
.L_30:
        /*00b4*/ 	.word	0x000004e0


	//   ....[1]....
        /*00b8*/ 	.word	0x00000500


	//----- nvinfo : EIATTR_REQNTID
	.align		4
.L_31:
        /*00bc*/ 	.byte	0x04, 0x10
        /*00be*/ 	.short	(.L_33 - .L_32)
.L_32:
        /*00c0*/ 	.word	0x00000080
        /*00c4*/ 	.word	0x00000001
        /*00c8*/ 	.word	0x00000001


	//----- nvinfo : EIATTR_CBANK_PARAM_SIZE
	.align		4
.L_33:
        /*00cc*/ 	.byte	0x03, 0x19
        /*00ce*/ 	.short	0x004c


	//----- nvinfo : EIATTR_PARAM_CBANK
	.align		4
        /*00d0*/ 	.byte	0x04, 0x0a
        /*00d2*/ 	.short	(.L_35 - .L_34)
	.align		4
.L_34:
        /*00d4*/ 	.word	index@(.nv.constant0.triton_poi_fused_cat_14)
        /*00d8*/ 	.short	0x0210
        /*00da*/ 	.short	0x004c


	//----- nvinfo : EIATTR_SW_WAR
	.align		4
.L_35:
        /*00dc*/ 	.byte	0x04, 0x36
        /*00de*/ 	.short	(.L_37 - .L_36)
.L_36:
        /*00e0*/ 	.word	0x00000008
.L_37:


//--------------------- .nv.callgraph             --------------------------
	.section	.nv.callgraph,"",@"SHT_CUDA_CALLGRAPH"
	.align	4
	.sectionentsize	8
	.align		4
        /*0000*/ 	.word	0x00000000
	.align		4
        /*0004*/ 	.word	0xffffffff
	.align		4
        /*0008*/ 	.word	0x00000000
	.align		4
        /*000c*/ 	.word	0xfffffffe
	.align		4
        /*0010*/ 	.word	0x00000000
	.align		4
        /*0014*/ 	.word	0xfffffffd
	.align		4
        /*0018*/ 	.word	0x00000000
	.align		4
        /*001c*/ 	.word	0xfffffffc


//--------------------- .text.triton_poi_fused_cat_14 --------------------------
	.section	.text.triton_poi_fused_cat_14,"ax",@progbits
	.align	128
        .global         triton_poi_fused_cat_14
        .type           triton_poi_fused_cat_14,@function
        .size           triton_poi_fused_cat_14,(.L_x_1 - triton_poi_fused_cat_14)
        .other          triton_poi_fused_cat_14,@"STO_CUDA_ENTRY STV_DEFAULT"
triton_poi_fused_cat_14:
.text.triton_poi_fused_cat_14:
[----:B------:R-:W0:Y:S01]  /*0000*/  LDC R1, c[0x0][0x28] ;  /* 0x00000a00ff017b82 */ /* 0x000e220000000800 */
[----:B------:R-:W1:Y:S01]  /*0010*/  S2R R0, SR_TID.X ;  /* 0x0000000000007919 */ /* 0x000e620000002100 */
[----:B------:R-:W-:Y:S01]  /*0020*/  ULDC.64 UR4, c[0x0][0x230] ;  /* 0x00008c0000047ab9 */ /* 0x000fe20000000a00 */
[----:B------:R-:W-:-:S05]  /*0030*/  IMAD.MOV.U32 R15, RZ, RZ, RZ ;  /* 0x000000ffff0f7224 */ /* 0x000fca00078e00ff */
[----:B------:R-:W2:Y:S01]  /*0040*/  LDC.64 R12, c[0x0][0x210] ;  /* 0x00008400ff0c7b82 */ /* 0x000ea20000000a00 */
[----:B------:R-:W3:Y:S01]  /*0050*/  S2R R3, SR_CTAID.X ;  /* 0x0000000000037919 */ /* 0x000ee20000002500 */
[----:B------:R-:W-:Y:S01]  /*0060*/  IMAD.MOV.U32 R20, RZ, RZ, RZ ;  /* 0x000000ffff147224 */ /* 0x000fe200078e00ff */
[----:B------:R-:W-:Y:S01]  /*0070*/  ULDC.64 UR8, c[0x0][0x240] ;  /* 0x0000900000087ab9 */ /* 0x000fe20000000a00 */
[----:B------:R-:W-:-:S04]  /*0080*/  ULDC.64 UR6, c[0x0][0x220] ;  /* 0x0000880000067ab9 */ /* 0x000fc80000000a00 */
[----:B------:R-:W4:Y:S08]  /*0090*/  LDC.64 R10, c[0x0][0x218] ;  /* 0x00008600ff0a7b82 */ /* 0x000f300000000a00 */
[----:B------:R-:W5:Y:S01]  /*00a0*/  LDC.64 R6, c[0x0][0x228] ;  /* 0x00008a00ff067b82 */ /* 0x000f620000000a00 */
[----:B-1----:R-:W-:-:S05]  /*00b0*/  LOP3.LUT R0, R0, 0x7f, RZ, 0xc0, !PT ;  /* 0x0000007f00007812 */ /* 0x002fca00078ec0ff */
[----:B---3--:R-:W-:-:S05]  /*00c0*/  IMAD R0, R3, 0x80, R0 ;  /* 0x0000008003007824 */ /* 0x008fca00078e0200 */
[----:B------:R-:W-:-:S04]  /*00d0*/  SHF.R.S32.HI R3, RZ, 0x1f, R0 ;  /* 0x0000001fff037819 */ /* 0x000fc80000011400 */
[----:B------:R-:W-:-:S04]  /*00e0*/  LEA.HI R3, R3, R0, RZ, 0x7 ;  /* 0x0000000003037211 */ /* 0x000fc800078f38ff */
[----:B------:R-:W-:Y:S02]  /*00f0*/  LOP3.LUT R9, R3, 0xffffff80, RZ, 0xc0, !PT ;  /* 0xffffff8003097812 */ /* 0x000fe400078ec0ff */
[----:B------:R-:W-:Y:S02]  /*0100*/  SHF.R.S32.HI R14, RZ, 0x7, R3 ;  /* 0x00000007ff0e7819 */ /* 0x000fe40000011403 */
[----:B------:R-:W1:Y:S01]  /*0110*/  LDC.64 R2, c[0x0][0x238] ;  /* 0x00008e00ff027b82 */ /* 0x000e620000000a00 */
[----:B------:R-:W-:Y:S02]  /*0120*/  IMAD.IADD R9, R0, 0x1, -R9 ;  /* 0x0000000100097824 */ /* 0x000fe400078e0a09 */
[----:B------:R-:W-:-:S03]  /*0130*/  IMAD.SHL.U32 R14, R14, 0x20, RZ ;  /* 0x000000200e0e7824 */ /* 0x000fc600078e00ff */
[----:B------:R-:W-:Y:S02]  /*0140*/  LOP3.LUT R22, R9, 0xffffffe0, RZ, 0xc0, !PT ;  /* 0xffffffe009167812 */ /* 0x000fe400078ec0ff */
[----:B------:R-:W-:Y:S02]  /*0150*/  IADD3 R21, P1, R9, R14, RZ ;  /* 0x0000000e09157210 */ /* 0x000fe40007f3e0ff */
[----:B------:R-:W-:Y:S02]  /*0160*/  SHF.R.S32.HI R4, RZ, 0x1f, R14 ;  /* 0x0000001fff047819 */ /* 0x000fe4000001140e */
[----:B------:R-:W-:Y:S01]  /*0170*/  ISETP.NE.AND P0, PT, R22, 0x40, PT ;  /* 0x000000401600780c */ /* 0x000fe20003f05270 */
[----:B------:R-:W-:Y:S01]  /*0180*/  IMAD.SHL.U32 R8, R21, 0x4, RZ ;  /* 0x0000000415087824 */ /* 0x000fe200078e00ff */
[----:B------:R-:W-:Y:S02]  /*0190*/  LEA.HI.X.SX32 R4, R9, R4, 0x1, P1 ;  /* 0x0000000409047211 */ /* 0x000fe400008f0eff */
[----:B------:R-:W-:-:S02]  /*01a0*/  ISETP.LT.AND P6, PT, R0, 0x800, !P0 ;  /* 0x000008000000780c */ /* 0x000fc400047c1270 */
[----:B------:R-:W-:Y:S02]  /*01b0*/  SHF.L.U64.HI R21, R21, 0x2, R4 ;  /* 0x0000000215157819 */ /* 0x000fe40000010204 */
[----:B------:R-:W-:Y:S01]  /*01c0*/  IADD3 R18, P1, R8, UR4, RZ ;  /* 0x0000000408127c10 */ /* 0x000fe2000ff3e0ff */
[----:B------:R-:W3:Y:S03]  /*01d0*/  LDC.64 R4, c[0x0][0x248] ;  /* 0x00009200ff047b82 */ /* 0x000ee60000000a00 */
[----:B------:R-:W-:Y:S01]  /*01e0*/  IADD3.X R19, R21, UR5, RZ, P1, !PT ;  /* 0x0000000515137c10 */ /* 0x000fe20008ffe4ff */
[----:B-1----:R-:W-:Y:S01]  /*01f0*/  IMAD.WIDE R16, R9, 0x4, R2 ;  /* 0x0000000409107825 */ /* 0x002fe200078e0202 */
[----:B------:R-:W-:-:S03]  /*0200*/  ULDC.64 UR4, c[0x0][0x208] ;  /* 0x0000820000047ab9 */ /* 0x000fc60000000a00 */
[----:B------:R1:W3:Y:S04]  /*0210*/  @P6 LDG.E.EL R15, desc[UR4][R18.64+-0x100] ;  /* 0xffff0004120f6981 */ /* 0x0002e8000c2e1900 */
[----:B------:R2:W3:Y:S01]  /*0220*/  @P6 LDG.E.EL R20, desc[UR4][R16.64+-0x100] ;  /* 0xffff000410146981 */ /* 0x0004e2000c2e1900 */
[C---:B------:R-:W-:Y:S02]  /*0230*/  ISETP.GT.AND P3, PT, R9.reuse, 0x5f, PT ;  /* 0x0000005f0900780c */ /* 0x040fe40003f64270 */
[----:B------:R-:W-:Y:S02]  /*0240*/  IADD3 R2, P1, R8, UR6, RZ ;  /* 0x0000000608027c10 */ /* 0x000fe4000ff3e0ff */
[----:B------:R-:W-:Y:S02]  /*0250*/  ISETP.LT.AND P5, PT, R0, 0x800, P3 ;  /* 0x000008000000780c */ /* 0x000fe40001fa1270 */
[----:B-1----:R-:W-:Y:S01]  /*0260*/  IADD3 R18, P2, R8, UR8, RZ ;  /* 0x0000000808127c10 */ /* 0x002fe2000ff5e0ff */
[----:B------:R-:W-:Y:S01]  /*0270*/  IMAD.MOV.U32 R8, RZ, RZ, RZ ;  /* 0x000000ffff087224 */ /* 0x000fe200078e00ff */
[----:B------:R-:W-:Y:S01]  /*0280*/  IADD3.X R3, R21, UR7, RZ, P1, !PT ;  /* 0x0000000715037c10 */ /* 0x000fe20008ffe4ff */
[----:B0-2---:R-:W-:Y:S01]  /*0290*/  IMAD.IADD R17, R9, 0x1, R14 ;  /* 0x0000000109117824 */ /* 0x005fe200078e020e */
[----:B------:R-:W-:-:S02]  /*02a0*/  IADD3.X R19, R21, UR9, RZ, P2, !PT ;  /* 0x0000000915137c10 */ /* 0x000fc400097fe4ff */
[----:B------:R-:W-:Y:S02]  /*02b0*/  ISETP.GE.AND P2, PT, R9, 0x20, PT ;  /* 0x000000200900780c */ /* 0x000fe40003f46270 */
[----:B------:R-:W-:Y:S02]  /*02c0*/  ISETP.NE.AND P1, PT, R22, 0x20, PT ;  /* 0x000000201600780c */ /* 0x000fe40003f25270 */
[----:B------:R-:W-:Y:S01]  /*02d0*/  ISETP.LT.AND P4, PT, R0, 0x800, !P2 ;  /* 0x000008000000780c */ /* 0x000fe20005781270 */
[----:B------:R-:W-:Y:S01]  /*02e0*/  IMAD.WIDE R12, R17, 0x4, R12 ;  /* 0x00000004110c7825 */ /* 0x000fe200078e020c */
[----:B------:R-:W-:Y:S01]  /*02f0*/  CS2R R16, SRZ ;  /* 0x0000000000107805 */ /* 0x000fe2000001ff00 */
[----:B------:R0:W2:Y:S02]  /*0300*/  @P5 LDG.E.EL R8, desc[UR4][R18.64+-0x180] ;  /* 0xfffe800412085981 */ /* 0x0000a4000c2e1900 */
[----:B----4-:R-:W-:-:S04]  /*0310*/  IMAD.WIDE R10, R9, 0x4, R10 ;  /* 0x00000004090a7825 */ /* 0x010fc800078e020a */
[----:B-----5:R-:W-:-:S04]  /*0320*/  IMAD.WIDE R6, R9, 0x4, R6 ;  /* 0x0000000409067825 */ /* 0x020fc800078e0206 */
[----:B------:R-:W-:Y:S01]  /*0330*/  IMAD.MOV.U32 R22, RZ, RZ, RZ ;  /* 0x000000ffff167224 */ /* 0x000fe200078e00ff */
[----:B------:R-:W4:Y:S01]  /*0340*/  @P4 LDG.E.EL R16, desc[UR4][R10.64] ;  /* 0x000000040a104981 */ /* 0x000f22000c2e1900 */
[----:B0-----:R-:W-:Y:S01]  /*0350*/  IMAD.MOV.U32 R18, RZ, RZ, RZ ;  /* 0x000000ffff127224 */ /* 0x001fe200078e00ff */
[----:B---3--:R-:W-:Y:S02]  /*0360*/  SEL R15, R15, RZ, P6 ;  /* 0x000000ff0f0f7207 */ /* 0x008fe40003000000 */
[----:B------:R-:W-:Y:S01]  /*0370*/  SEL R14, R20, RZ, P6 ;  /* 0x000000ff140e7207 */ /* 0x000fe20003000000 */
[----:B------:R-:W-:Y:S01]  /*0380*/  IMAD.WIDE R20, R9, 0x4, R4 ;  /* 0x0000000409147825 */ /* 0x000fe200078e0204 */
[----:B------:R-:W-:Y:S01]  /*0390*/  ISETP.LT.AND P6, PT, R0, 0x800, !P1 ;  /* 0x000008000000780c */ /* 0x000fe20004fc1270 */
[----:B------:R-:W0:Y:S02]  /*03a0*/  LDC.64 R4, c[0x0][0x250] ;  /* 0x00009400ff047b82 */ /* 0x000e240000000a00 */
[----:B------:R-:W-:Y:S01]  /*03b0*/  IMAD.MOV.U32 R9, RZ, RZ, RZ ;  /* 0x000000ffff097224 */ /* 0x000fe200078e00ff */
[----:B------:R-:W3:Y:S05]  /*03c0*/  @P5 LDG.E.EL R22, desc[UR4][R20.64+-0x180] ;  /* 0xfffe800414165981 */ /* 0x000eea000c2e1900 */
[----:B------:R-:W5:Y:S04]  /*03d0*/  @P4 LDG.E.EL R9, desc[UR4][R12.64] ;  /* 0x000000040c094981 */ /* 0x000f68000c2e1900 */
[----:B------:R-:W5:Y:S04]  /*03e0*/  @P6 LDG.E.EL R18, desc[UR4][R6.64+-0x80] ;  /* 0xffff800406126981 */ /* 0x000f68000c2e1900 */
[----:B------:R-:W5:Y:S01]  /*03f0*/  @P6 LDG.E.EL R17, desc[UR4][R2.64+-0x80] ;  /* 0xffff800402116981 */ /* 0x000f62000c2e1900 */
[----:B------:R-:W-:Y:S01]  /*0400*/  FADD R14, R15, R14 ;  /* 0x0000000e0f0e7221 */ /* 0x000fe20000000000 */
[----:B--2---:R-:W-:-:S02]  /*0410*/  SEL R15, R8, RZ, P5 ;  /* 0x000000ff080f7207 */ /* 0x004fc40002800000 */
[----:B----4-:R-:W-:Y:S01]  /*0420*/  SEL R16, R16, RZ, P4 ;  /* 0x000000ff10107207 */ /* 0x010fe20002000000 */
[----:B0-----:R-:W-:Y:S01]  /*0430*/  IMAD.WIDE R4, R0, 0x4, R4 ;  /* 0x0000000400047825 */ /* 0x001fe200078e0204 */
[----:B---3--:R-:W-:Y:S02]  /*0440*/  SEL R22, R22, RZ, P5 ;  /* 0x000000ff16167207 */ /* 0x008fe40002800000 */
[----:B-----5:R-:W-:Y:S02]  /*0450*/  SEL R9, R9, RZ, P4 ;  /* 0x000000ff09097207 */ /* 0x020fe40002000000 */
[----:B------:R-:W-:Y:S01]  /*0460*/  ISETP.GE.AND P4, PT, R0, 0x800, PT ;  /* 0x000008000000780c */ /* 0x000fe20003f86270 */
[----:B------:R-:W-:Y:S01]  /*0470*/  FADD R22, R15, R22 ;  /* 0x000000160f167221 */ /* 0x000fe20000000000 */
[----:B------:R-:W-:Y:S02]  /*0480*/  SEL R18, R18, RZ, P6 ;  /* 0x000000ff12127207 */ /* 0x000fe40003000000 */
[----:B------:R-:W-:-:S02]  /*0490*/  SEL R17, R17, RZ, P6 ;  /* 0x000000ff11117207 */ /* 0x000fc40003000000 */
[----:B------:R-:W-:-:S03]  /*04a0*/  @P0 FSEL R14, R22, RZ, P3 ;  /* 0x000000ff160e0208 */ /* 0x000fc60001800000 */
[----:B------:R-:W-:Y:S01]  /*04b0*/  FADD R17, R17, R18 ;  /* 0x0000001211117221 */ /* 0x000fe20000000000 */
[----:B------:R-:W-:-:S04]  /*04c0*/  FADD R3, R9, R16 ;  /* 0x0000001009037221 */ /* 0x000fc80000000000 */
[----:B------:R-:W-:Y:S01]  /*04d0*/  @P2 FSEL R3, R17, R14, !P1 ;  /* 0x0000000e11032208 */ /* 0x000fe20004800000 */
[----:B------:R-:W-:Y:S06]  /*04e0*/  @P4 EXIT ;  /* 0x000000000000494d */ /* 0x000fec0003800000 */
[----:B------:R-:W-:Y:S01]  /*04f0*/  STG.E desc[UR4][R4.64], R3 ;  /* 0x0000000304007986 */ /* 0x000fe2000c101904 */
[----:B------:R-:W-:Y:S05]  /*0500*/  EXIT ;  /* 0x000000000000794d */ /* 0x000fea0003800000 */
.L_x_0:
[----:B------:R-:W-:-:S00]  /*0510*/  BRA `(.L_x_0) ;  /* 0xfffffffc00fc7947 */ /* 0x000fc0000383ffff */
[----:B------:R-:W-:-:S00]  /*0520*/  NOP ;  /* 0x0000000000007918 */ /* 0x000fc00000000000 */
        /* <DEDUP_REMOVED lines=13> */
.L_x_1:


//--------------------- .nv.constant0.triton_poi_fused_cat_14 --------------------------
	.section	.nv.constant0.triton_poi_fused_cat_14,"a",@progbits
	.sectionflags	@""
	.align	4
.nv.constant0.triton_poi_fused_cat_14:
	.zero		604
